	.headerflags	@"EF_CUDA_TEXMODE_UNIFIED EF_CUDA_64BIT_ADDRESS EF_CUDA_SM86 EF_CUDA_VIRTUAL_SM(EF_CUDA_SM86)"
	.elftype	@"ET_EXEC"


//--------------------- .nv.info                  --------------------------
	.section	.nv.info,"",@"SHT_CUDA_INFO"
	.align	4


	//----- nvinfo : EIATTR_REGCOUNT
	.align		4
        /*0000*/ 	.byte	0x04, 0x2f
        /*0002*/ 	.short	(.L_1 - .L_0)
	.align		4
.L_0:
        /*0004*/ 	.word	index@(triton_poi_fused_relu_5)
        /*0008*/ 	.word	0x00000008


	//----- nvinfo : EIATTR_FRAME_SIZE
	.align		4
.L_1:
        /*000c*/ 	.byte	0x04, 0x11
        /*000e*/ 	.short	(.L_3 - .L_2)
	.align		4
.L_2:
        /*0010*/ 	.word	index@(triton_poi_fused_relu_5)
        /*0014*/ 	.word	0x00000000


	//----- nvinfo : EIATTR_MIN_STACK_SIZE
	.align		4
.L_3:
        /*0018*/ 	.byte	0x04, 0x12
        /*001a*/ 	.short	(.L_5 - .L_4)
	.align		4
.L_4:
        /*001c*/ 	.word	index@(triton_poi_fused_relu_5)
        /*0020*/ 	.word	0x00000000
.L_5:


//--------------------- .nv.info.triton_poi_fused_relu_5 --------------------------
	.section	.nv.info.triton_poi_fused_relu_5,"",@"SHT_CUDA_INFO"
	.sectionflags	@""
	.align	4


	//----- nvinfo : EIATTR_CUDA_API_VERSION
	.align		4
        /*0000*/ 	.byte	0x04, 0x37
        /*0002*/ 	.short	(.L_7 - .L_6)
.L_6:
        /*0004*/ 	.word	0x00000080


	//----- nvinfo : EIATTR_SW2861232_WAR
	.align		4
.L_7:
        /*0008*/ 	.byte	0x01, 0x35
	.zero		2


	//----- nvinfo : EIATTR_PARAM_CBANK
	.align		4
        /*000c*/ 	.byte	0x04, 0x0a
        /*000e*/ 	.short	(.L_9 - .L_8)
	.align		4
.L_8:
        /*0010*/ 	.word	index@(.nv.constant0.triton_poi_fused_relu_5)
        /*0014*/ 	.short	0x0160
        /*0016*/ 	.short	0x0018


	//----- nvinfo : EIATTR_CBANK_PARAM_SIZE
	.align		4
.L_9:
        /*0018*/ 	.byte	0x03, 0x19
        /*001a*/ 	.short	0x0018


	//----- nvinfo : EIATTR_KPARAM_INFO
	.align		4
        /*001c*/ 	.byte	0x04, 0x17
        /*001e*/ 	.short	(.L_11 - .L_10)
.L_10:
        /*0020*/ 	.word	0x00000000
        /*0024*/ 	.short	0x0002
        /*0026*/ 	.short	0x0010
        /*0028*/ 	.byte	0x00, 0xf4, 0x21, 0x00


	//----- nvinfo : EIATTR_KPARAM_INFO
	.align		4
.L_11:
        /*002c*/ 	.byte	0x04, 0x17
        /*002e*/ 	.short	(.L_13 - .L_12)
.L_12:
        /*0030*/ 	.word	0x00000000
        /*0034*/ 	.short	0x0001
        /*0036*/ 	.short	0x0008
        /*0038*/ 	.byte	0x00, 0xf0, 0x11, 0x00


	//----- nvinfo : EIATTR_KPARAM_INFO
	.align		4
.L_13:
        /*003c*/ 	.byte	0x04, 0x17
        /*003e*/ 	.short	(.L_15 - .L_14)
.L_14:
        /*0040*/ 	.word	0x00000000
        /*0044*/ 	.short	0x0000
        /*0046*/ 	.short	0x0000
        /*0048*/ 	.byte	0x00, 0xf4, 0x21, 0x00


	//----- nvinfo : EIATTR_MAXREG_COUNT
	.align		4
.L_15:
        /*004c*/ 	.byte	0x03, 0x1b
        /*004e*/ 	.short	0x00ff


	//----- nvinfo : EIATTR_EXIT_INSTR_OFFSETS
	.align		4
        /*0050*/ 	.byte	0x04, 0x1c
        /*0052*/ 	.short	(.L_17 - .L_16)


	//   ....[0]....
.L_16:
        /*0054*/ 	.word	0x00000130


	//   ....[1]....
        /*0058*/ 	.word	0x00000150


	//----- nvinfo : EIATTR_REQNTID
	.align		4
.L_17:
        /*005c*/ 	.byte	0x04, 0x10
        /*005e*/ 	.short	(.L_19 - .L_18)
.L_18:
        /*0060*/ 	.word	0x00000080
        /*0064*/ 	.word	0x00000001
        /*0068*/ 	.word	0x00000001


	//----- nvinfo : EIATTR_CRS_STACK_SIZE
	.align		4
.L_19:
        /*006c*/ 	.byte	0x04, 0x1e
        /*006e*/ 	.short	(.L_21 - .L_20)
.L_20:
        /*0070*/ 	.word	0x00000000
.L_21:


//--------------------- .nv.callgraph             --------------------------
	.section	.nv.callgraph,"",@"SHT_CUDA_CALLGRAPH"
	.align	4
	.sectionentsize	8
	.align		4
        /*0000*/ 	.word	0x00000000
	.align		4
        /*0004*/ 	.word	0xffffffff
	.align		4
        /*0008*/ 	.word	0x00000000
	.align		4
        /*000c*/ 	.word	0xfffffffe
	.align		4
        /*0010*/ 	.word	0x00000000
	.align		4
        /*0014*/ 	.word	0xfffffffd
	.align		4
        /*0018*/ 	.word	0x00000000
	.align		4
        /*001c*/ 	.word	0xfffffffc


//--------------------- .nv.rel.action            --------------------------
	.section	.nv.rel.action,"",@"SHT_CUDA_RELOCINFO"
	.align	8
	.sectionentsize	8
        /*0000*/ 	.byte	0x73, 0x00, 0x00, 0x00, 0x00, 0x00, 0x00, 0x00, 0x00, 0x00, 0x00, 0x11, 0x25, 0x00, 0x05, 0x36


//--------------------- .nv.constant0.triton_poi_fused_relu_5 --------------------------
	.section	.nv.constant0.triton_poi_fused_relu_5,"a",@progbits
	.sectionflags	@""
	.align	4
.nv.constant0.triton_poi_fused_relu_5:
	.zero		376


//--------------------- .text.triton_poi_fused_relu_5 --------------------------
	.section	.text.triton_poi_fused_relu_5,"ax",@progbits
	.sectioninfo	@"SHI_REGISTERS=8"
	.align	128
        .global         triton_poi_fused_relu_5
        .type           triton_poi_fused_relu_5,@function
        .size           triton_poi_fused_relu_5,(.L_x_3 - triton_poi_fused_relu_5)
        .other          triton_poi_fused_relu_5,@"STO_CUDA_ENTRY STV_DEFAULT"
triton_poi_fused_relu_5:
.text.triton_poi_fused_relu_5:
[----:B------:R-:W-:Y:S02]  /*0000*/  IMAD.MOV.U32 R1, RZ, RZ, c[0x0][0x28] ;  /* 0x00000a00ff017624 */ /* 0x000fe400078e00ff */
[----:B------:R-:W0:Y:S01]  /*0010*/  S2R R0, SR_TID.X ;  /* 0x0000000000007919 */ /* 0x000e220000002100 */
[----:B------:R-:W-:Y:S01]  /*0020*/  ULDC.64 UR4, c[0x0][0x118] ;  /* 0x0000460000047ab9 */ /* 0x000fe20000000a00 */
[----:B------:R-:W-:Y:S01]  /*0030*/  BSSY B0, `(.L_x_0) ;  /* 0x000000b000007945 */ /* 0x000fe20003800000 */
[----:B------:R-:W-:Y:S01]  /*0040*/  CS2R R4, SRZ ;  /* 0x0000000000047805 */ /* 0x000fe2000001ff00 */
[----:B------:R-:W1:Y:S01]  /*0050*/  S2R R3, SR_CTAID.X ;  /* 0x0000000000037919 */ /* 0x000e620000002500 */
[----:B0-----:R-:W-:-:S05]  /*0060*/  IMAD.SHL.U32 R0, R0, 0x2, RZ ;  /* 0x0000000200007824 */ /* 0x001fca00078e00ff */
[----:B------:R-:W-:-:S05]  /*0070*/  LOP3.LUT R0, R0, 0xfe, RZ, 0xc0, !PT ;  /* 0x000000fe00007812 */ /* 0x000fca00078ec0ff */
[----:B-1----:R-:W-:Y:S02]  /*0080*/  IMAD R0, R3, 0x100, R0 ;  /* 0x0000010003007824 */ /* 0x002fe400078e0200 */
[----:B------:R-:W-:-:S03]  /*0090*/  IMAD.MOV.U32 R3, RZ, RZ, 0x4 ;  /* 0x00000004ff037424 */ /* 0x000fc600078e00ff */
[C---:B------:R-:W-:Y:S01]  /*00a0*/  ISETP.GE.AND P2, PT, R0.reuse, 0x6400, PT ;  /* 0x000064000000780c */ /* 0x040fe20003f46270 */
[----:B------:R-:W-:-:S12]  /*00b0*/  IMAD.WIDE R2, R0, R3, c[0x0][0x160] ;  /* 0x0000580000027625 */ /* 0x000fd800078e0203 */
[----:B------:R-:W-:Y:S05]  /*00c0*/  @P2 BRA `(.L_x_1) ;  /* 0x0000001000002947 */ /* 0x000fea0003800000 */
[----:B------:R0:W5:Y:S02]  /*00d0*/  LDG.E.64 R4, [R2.64] ;  /* 0x0000000402047981 */ /* 0x000164000c1e1b00 */
.L_x_1:
[----:B------:R-:W-:Y:S05]  /*00e0*/  BSYNC B0 ;  /* 0x0000000000007941 */ /* 0x000fea0003800000 */
.L_x_0:
[C---:B-----5:R-:W-:Y:S02]  /*00f0*/  FSETP.GEU.AND P0, PT, R4.reuse, RZ, PT ;  /* 0x000000ff0400720b */ /* 0x060fe40003f0e000 */
[C---:B------:R-:W-:Y:S02]  /*0100*/  FSETP.GEU.AND P1, PT, R5.reuse, RZ, PT ;  /* 0x000000ff0500720b */ /* 0x040fe40003f2e000 */
[----:B------:R-:W-:Y:S02]  /*0110*/  FSEL R4, R4, RZ, P0 ;  /* 0x000000ff04047208 */ /* 0x000fe40000000000 */
[----:B------:R-:W-:Y:S01]  /*0120*/  FSEL R5, R5, RZ, P1 ;  /* 0x000000ff05057208 */ /* 0x000fe20000800000 */
[----:B------:R-:W-:Y:S08]  /*0130*/  @P2 EXIT ;  /* 0x000000000000294d */ /* 0x000ff00003800000 */
[----:B------:R-:W-:Y:S01]  /*0140*/  STG.E.64 [R2.64], R4 ;  /* 0x0000000402007986 */ /* 0x000fe2000c101b04 */
[----:B------:R-:W-:Y:S05]  /*0150*/  EXIT ;  /* 0x000000000000794d */ /* 0x000fea0003800000 */
.L_x_2:
[----:B------:R-:W-:-:S00]  /*0160*/  BRA `(.L_x_2) ;  /* 0xfffffff000007947 */ /* 0x000fc0000383ffff */
[----:B------:R-:W-:-:S00]  /*0170*/  NOP ;  /* 0x0000000000007918 */ /* 0x000fc00000000000 */
        /* <DEDUP_REMOVED lines=8> */
.L_x_3:
